//
// Generated by NVIDIA NVVM Compiler
//
// Compiler Build ID: CL-36424714
// Cuda compilation tools, release 13.0, V13.0.88
// Based on NVVM 20.0.0
//

.version 9.0
.target sm_100
.address_size 64

	// .globl	_Z1fPciS_Pi

.visible .entry _Z1fPciS_Pi(
	.param .u64 .ptr .align 1 _Z1fPciS_Pi_param_0,
	.param .u32 _Z1fPciS_Pi_param_1,
	.param .u64 .ptr .align 1 _Z1fPciS_Pi_param_2,
	.param .u64 .ptr .align 1 _Z1fPciS_Pi_param_3
)
{
	.reg .pred 	%p<70>;
	.reg .b16 	%rs<84>;
	.reg .b32 	%r<130>;
	.reg .b64 	%rd<20>;

	ld.param.u64 	%rd5, [_Z1fPciS_Pi_param_0];
	ld.param.u32 	%r36, [_Z1fPciS_Pi_param_1];
	ld.param.u64 	%rd3, [_Z1fPciS_Pi_param_2];
	ld.param.u64 	%rd4, [_Z1fPciS_Pi_param_3];
	cvta.to.global.u64 	%rd1, %rd5;
	mov.u32 	%r38, %ctaid.x;
	mov.u32 	%r39, %ntid.x;
	mov.u32 	%r40, %tid.x;
	mad.lo.s32 	%r1, %r38, %r39, %r40;
	mov.u32 	%r41, %nctaid.x;
	mul.lo.s32 	%r42, %r39, %r41;
	add.s32 	%r43, %r42, %r36;
	add.s32 	%r44, %r43, -1;
	div.s32 	%r45, %r44, %r42;
	add.s32 	%r46, %r45, 63;
	shr.s32 	%r47, %r46, 31;
	shr.u32 	%r48, %r47, 26;
	add.s32 	%r49, %r46, %r48;
	and.b32  	%r2, %r49, -64;
	mul.lo.s32 	%r118, %r2, %r1;
	setp.lt.s32 	%p1, %r45, 1;
	setp.ge.s32 	%p2, %r118, %r36;
	mov.b32 	%r129, 0;
	mov.b16 	%rs83, 0;
	or.pred  	%p3, %p1, %p2;
	@%p3 bra 	$L__BB0_13;
	add.s32 	%r52, %r118, %r2;
	min.s32 	%r53, %r52, %r36;
	add.s32 	%r54, %r118, 1;
	max.s32 	%r4, %r53, %r54;
	and.b32  	%r5, %r4, 15;
	sub.s32 	%r55, %r118, %r4;
	setp.gt.u32 	%p4, %r55, -16;
	mov.b16 	%rs83, 0;
	mov.b32 	%r129, 0;
	@%p4 bra 	$L__BB0_4;
	add.s32 	%r57, %r118, %r5;
	sub.s32 	%r114, %r57, %r4;
	add.s64 	%rd2, %rd1, 7;
	mov.b16 	%rs83, 0;
	mov.b32 	%r129, 0;
$L__BB0_3:
	.pragma "nounroll";
	cvt.s64.s32 	%rd6, %r118;
	add.s64 	%rd7, %rd2, %rd6;
	ld.global.u8 	%rs18, [%rd7+-7];
	setp.eq.s16 	%p5, %rs18, 92;
	setp.eq.s16 	%p6, %rs18, 10;
	selp.u32 	%r58, 1, 0, %p6;
	add.s32 	%r59, %r129, %r58;
	ld.global.u8 	%rs19, [%rd7+-6];
	setp.eq.s16 	%p7, %rs19, 92;
	setp.eq.s16 	%p8, %rs19, 10;
	selp.u32 	%r60, 1, 0, %p8;
	add.s32 	%r61, %r59, %r60;
	ld.global.u8 	%rs20, [%rd7+-5];
	setp.eq.s16 	%p9, %rs20, 92;
	setp.eq.s16 	%p10, %rs20, 10;
	selp.u32 	%r62, 1, 0, %p10;
	add.s32 	%r63, %r61, %r62;
	ld.global.u8 	%rs21, [%rd7+-4];
	setp.eq.s16 	%p11, %rs21, 92;
	setp.eq.s16 	%p12, %rs21, 10;
	selp.u32 	%r64, 1, 0, %p12;
	add.s32 	%r65, %r63, %r64;
	ld.global.u8 	%rs22, [%rd7+-3];
	setp.eq.s16 	%p13, %rs22, 92;
	setp.eq.s16 	%p14, %rs22, 10;
	selp.u32 	%r66, 1, 0, %p14;
	add.s32 	%r67, %r65, %r66;
	ld.global.u8 	%rs23, [%rd7+-2];
	setp.eq.s16 	%p15, %rs23, 92;
	setp.eq.s16 	%p16, %rs23, 10;
	selp.u32 	%r68, 1, 0, %p16;
	add.s32 	%r69, %r67, %r68;
	ld.global.u8 	%rs24, [%rd7+-1];
	setp.eq.s16 	%p17, %rs24, 92;
	setp.eq.s16 	%p18, %rs24, 10;
	selp.u32 	%r70, 1, 0, %p18;
	add.s32 	%r71, %r69, %r70;
	ld.global.u8 	%rs25, [%rd7];
	setp.eq.s16 	%p19, %rs25, 92;
	setp.eq.s16 	%p20, %rs25, 10;
	selp.u32 	%r72, 1, 0, %p20;
	add.s32 	%r73, %r71, %r72;
	ld.global.u8 	%rs26, [%rd7+1];
	setp.eq.s16 	%p21, %rs26, 92;
	setp.eq.s16 	%p22, %rs26, 10;
	selp.u32 	%r74, 1, 0, %p22;
	add.s32 	%r75, %r73, %r74;
	ld.global.u8 	%rs27, [%rd7+2];
	setp.eq.s16 	%p23, %rs27, 92;
	setp.eq.s16 	%p24, %rs27, 10;
	selp.u32 	%r76, 1, 0, %p24;
	add.s32 	%r77, %r75, %r76;
	ld.global.u8 	%rs28, [%rd7+3];
	setp.eq.s16 	%p25, %rs28, 92;
	setp.eq.s16 	%p26, %rs28, 10;
	selp.u32 	%r78, 1, 0, %p26;
	add.s32 	%r79, %r77, %r78;
	ld.global.u8 	%rs29, [%rd7+4];
	setp.eq.s16 	%p27, %rs29, 92;
	setp.eq.s16 	%p28, %rs29, 10;
	selp.u32 	%r80, 1, 0, %p28;
	add.s32 	%r81, %r79, %r80;
	ld.global.u8 	%rs30, [%rd7+5];
	setp.eq.s16 	%p29, %rs30, 92;
	setp.eq.s16 	%p30, %rs30, 10;
	selp.u32 	%r82, 1, 0, %p30;
	add.s32 	%r83, %r81, %r82;
	ld.global.u8 	%rs31, [%rd7+6];
	setp.eq.s16 	%p31, %rs31, 92;
	setp.eq.s16 	%p32, %rs31, 10;
	selp.u32 	%r84, 1, 0, %p32;
	add.s32 	%r85, %r83, %r84;
	ld.global.u8 	%rs32, [%rd7+7];
	setp.eq.s16 	%p33, %rs32, 92;
	setp.eq.s16 	%p34, %rs32, 10;
	selp.u32 	%r86, 1, 0, %p34;
	add.s32 	%r87, %r85, %r86;
	ld.global.u8 	%rs33, [%rd7+8];
	setp.eq.s16 	%p35, %rs33, 92;
	selp.b16 	%rs34, %rs83, 1, %p5;
	selp.b16 	%rs35, %rs34, 0, %p7;
	selp.b16 	%rs36, %rs35, 1, %p9;
	selp.b16 	%rs37, %rs36, 0, %p11;
	selp.b16 	%rs38, %rs37, 1, %p13;
	selp.b16 	%rs39, %rs38, 0, %p15;
	selp.b16 	%rs40, %rs39, 1, %p17;
	selp.b16 	%rs41, %rs40, 0, %p19;
	selp.b16 	%rs42, %rs41, 1, %p21;
	selp.b16 	%rs43, %rs42, 0, %p23;
	selp.b16 	%rs44, %rs43, 1, %p25;
	selp.b16 	%rs45, %rs44, 0, %p27;
	selp.b16 	%rs46, %rs45, 1, %p29;
	selp.b16 	%rs47, %rs46, 0, %p31;
	selp.b16 	%rs48, %rs47, 1, %p33;
	selp.b16 	%rs83, %rs48, 0, %p35;
	setp.eq.s16 	%p36, %rs33, 10;
	selp.u32 	%r88, 1, 0, %p36;
	add.s32 	%r129, %r87, %r88;
	add.s32 	%r118, %r118, 16;
	add.s32 	%r114, %r114, 16;
	setp.ne.s32 	%p37, %r114, 0;
	@%p37 bra 	$L__BB0_3;
$L__BB0_4:
	setp.eq.s32 	%p38, %r5, 0;
	@%p38 bra 	$L__BB0_13;
	and.b32  	%r16, %r4, 7;
	setp.lt.u32 	%p39, %r5, 8;
	@%p39 bra 	$L__BB0_7;
	cvt.s64.s32 	%rd8, %r118;
	add.s64 	%rd9, %rd1, %rd8;
	ld.global.u8 	%rs50, [%rd9];
	setp.eq.s16 	%p40, %rs50, 92;
	setp.eq.s16 	%p41, %rs50, 10;
	selp.u32 	%r90, 1, 0, %p41;
	add.s32 	%r91, %r129, %r90;
	ld.global.u8 	%rs51, [%rd9+1];
	setp.eq.s16 	%p42, %rs51, 92;
	setp.eq.s16 	%p43, %rs51, 10;
	selp.u32 	%r92, 1, 0, %p43;
	add.s32 	%r93, %r91, %r92;
	ld.global.u8 	%rs52, [%rd9+2];
	setp.eq.s16 	%p44, %rs52, 92;
	setp.eq.s16 	%p45, %rs52, 10;
	selp.u32 	%r94, 1, 0, %p45;
	add.s32 	%r95, %r93, %r94;
	ld.global.u8 	%rs53, [%rd9+3];
	setp.eq.s16 	%p46, %rs53, 92;
	setp.eq.s16 	%p47, %rs53, 10;
	selp.u32 	%r96, 1, 0, %p47;
	add.s32 	%r97, %r95, %r96;
	ld.global.u8 	%rs54, [%rd9+4];
	setp.eq.s16 	%p48, %rs54, 92;
	setp.eq.s16 	%p49, %rs54, 10;
	selp.u32 	%r98, 1, 0, %p49;
	add.s32 	%r99, %r97, %r98;
	ld.global.u8 	%rs55, [%rd9+5];
	setp.eq.s16 	%p50, %rs55, 92;
	setp.eq.s16 	%p51, %rs55, 10;
	selp.u32 	%r100, 1, 0, %p51;
	add.s32 	%r101, %r99, %r100;
	ld.global.u8 	%rs56, [%rd9+6];
	setp.eq.s16 	%p52, %rs56, 92;
	setp.eq.s16 	%p53, %rs56, 10;
	selp.u32 	%r102, 1, 0, %p53;
	add.s32 	%r103, %r101, %r102;
	ld.global.u8 	%rs57, [%rd9+7];
	setp.eq.s16 	%p54, %rs57, 92;
	selp.b16 	%rs58, %rs83, 1, %p40;
	selp.b16 	%rs59, %rs58, 0, %p42;
	selp.b16 	%rs60, %rs59, 1, %p44;
	selp.b16 	%rs61, %rs60, 0, %p46;
	selp.b16 	%rs62, %rs61, 1, %p48;
	selp.b16 	%rs63, %rs62, 0, %p50;
	selp.b16 	%rs64, %rs63, 1, %p52;
	selp.b16 	%rs83, %rs64, 0, %p54;
	setp.eq.s16 	%p55, %rs57, 10;
	selp.u32 	%r104, 1, 0, %p55;
	add.s32 	%r129, %r103, %r104;
	add.s32 	%r118, %r118, 8;
$L__BB0_7:
	setp.eq.s32 	%p56, %r16, 0;
	@%p56 bra 	$L__BB0_13;
	and.b32  	%r22, %r4, 3;
	setp.lt.u32 	%p57, %r16, 4;
	@%p57 bra 	$L__BB0_10;
	cvt.s64.s32 	%rd10, %r118;
	add.s64 	%rd11, %rd1, %rd10;
	ld.global.u8 	%rs66, [%rd11];
	setp.eq.s16 	%p58, %rs66, 92;
	setp.eq.s16 	%p59, %rs66, 10;
	selp.u32 	%r106, 1, 0, %p59;
	add.s32 	%r107, %r129, %r106;
	ld.global.u8 	%rs67, [%rd11+1];
	setp.eq.s16 	%p60, %rs67, 92;
	setp.eq.s16 	%p61, %rs67, 10;
	selp.u32 	%r108, 1, 0, %p61;
	add.s32 	%r109, %r107, %r108;
	ld.global.u8 	%rs68, [%rd11+2];
	setp.eq.s16 	%p62, %rs68, 92;
	setp.eq.s16 	%p63, %rs68, 10;
	selp.u32 	%r110, 1, 0, %p63;
	add.s32 	%r111, %r109, %r110;
	ld.global.u8 	%rs69, [%rd11+3];
	setp.eq.s16 	%p64, %rs69, 92;
	selp.b16 	%rs70, %rs83, 1, %p58;
	selp.b16 	%rs71, %rs70, 0, %p60;
	selp.b16 	%rs72, %rs71, 1, %p62;
	selp.b16 	%rs83, %rs72, 0, %p64;
	setp.eq.s16 	%p65, %rs69, 10;
	selp.u32 	%r112, 1, 0, %p65;
	add.s32 	%r129, %r111, %r112;
	add.s32 	%r118, %r118, 4;
$L__BB0_10:
	setp.eq.s32 	%p66, %r22, 0;
	@%p66 bra 	$L__BB0_13;
	neg.s32 	%r126, %r22;
$L__BB0_12:
	.pragma "nounroll";
	cvt.s64.s32 	%rd12, %r118;
	add.s64 	%rd13, %rd1, %rd12;
	ld.global.u8 	%rs73, [%rd13];
	setp.eq.s16 	%p67, %rs73, 92;
	xor.b16  	%rs74, %rs83, 1;
	selp.b16 	%rs83, %rs74, 0, %p67;
	setp.eq.s16 	%p68, %rs73, 10;
	selp.u32 	%r113, 1, 0, %p68;
	add.s32 	%r129, %r129, %r113;
	add.s32 	%r118, %r118, 1;
	add.s32 	%r126, %r126, 1;
	setp.ne.s32 	%p69, %r126, 0;
	@%p69 bra 	$L__BB0_12;
$L__BB0_13:
	cvta.to.global.u64 	%rd14, %rd4;
	cvta.to.global.u64 	%rd15, %rd3;
	cvt.s64.s32 	%rd16, %r1;
	mul.wide.s32 	%rd17, %r1, 4;
	add.s64 	%rd18, %rd14, %rd17;
	st.global.u32 	[%rd18], %r129;
	add.s64 	%rd19, %rd15, %rd16;
	st.global.u8 	[%rd19], %rs83;
	ret;

}


// ===== COMPILED SASS (sm_100) =====

	.target	sm_100

	.elftype	@"ET_EXEC"


//--------------------- .note.nv.tkinfo           --------------------------
	.section	.note.nv.tkinfo,"",@"SHT_NOTE"
	.sectionflags	@"SHF_NOTE_NV_TKINFO"
	.tkinfo
        /*0018*/ 	.word	0x00000002
        /*0030*/ 	.string	""
        /*0030*/ 	.string	"ptxas"
        /*0030*/ 	.string	"Cuda compilation tools, release 13.0, V13.0.88"
        /*0030*/ 	.string	"Build cuda_13.0.r13.0/compiler.36424714_0"
        /*0030*/ 	.string	"-arch sm_100 -m 64 "



//--------------------- .note.nv.cuinfo           --------------------------
	.section	.note.nv.cuinfo,"",@"SHT_NOTE"
	.sectionflags	@"SHF_NOTE_NV_CUINFO"
        /*0018*/ 	.short	0x0002
        /*001a*/ 	.short	0x0064
        /*001c*/ 	.short	0x0082
	.zero		2


//--------------------- .nv.info                  --------------------------
	.section	.nv.info,"",@"SHT_CUDA_INFO"
	.align	4


	//----- nvinfo : EIATTR_REGCOUNT
	.align		4
        /*0000*/ 	.byte	0x04, 0x2f
        /*0002*/ 	.short	(.L_1 - .L_0)
	.align		4
.L_0:
        /*0004*/ 	.word	index@(_Z1fPciS_Pi)
        /*0008*/ 	.word	0x0000001e


	//----- nvinfo : EIATTR_FRAME_SIZE
	.align		4
.L_1:
        /*000c*/ 	.byte	0x04, 0x11
        /*000e*/ 	.short	(.L_3 - .L_2)
	.align		4
.L_2:
        /*0010*/ 	.word	index@(_Z1fPciS_Pi)
        /*0014*/ 	.word	0x00000000


	//----- nvinfo : EIATTR_MIN_STACK_SIZE
	.align		4
.L_3:
        /*0018*/ 	.byte	0x04, 0x12
        /*001a*/ 	.short	(.L_5 - .L_4)
	.align		4
.L_4:
        /*001c*/ 	.word	index@(_Z1fPciS_Pi)
        /*0020*/ 	.word	0x00000000
.L_5:


//--------------------- .nv.compat                --------------------------
	.section	.nv.compat,"",@"SHT_CUDA_COMPAT_INFO"
	.align	4
        /*0000*/ 	.byte	0x02, 0x09, 0x00, 0x00, 0x02, 0x02, 0x01, 0x00, 0x02, 0x05, 0x05, 0x00, 0x03, 0x07, 0x01, 0x01
        /*0010*/ 	.byte	0x02, 0x03, 0x00, 0x00, 0x02, 0x06, 0x01, 0x00, 0x04, 0x0b, 0x08, 0x00, 0x09, 0x00, 0x00, 0x00
        /*0020*/ 	.byte	0x00, 0x00, 0x00, 0x00


//--------------------- .nv.info._Z1fPciS_Pi      --------------------------
	.section	.nv.info._Z1fPciS_Pi,"",@"SHT_CUDA_INFO"
	.sectionflags	@""
	.align	4


	//----- nvinfo : EIATTR_CUDA_API_VERSION
	.align		4
        /*0000*/ 	.byte	0x04, 0x37
        /*0002*/ 	.short	(.L_7 - .L_6)
.L_6:
        /*0004*/ 	.word	0x00000082


	//----- nvinfo : EIATTR_KPARAM_INFO
	.align		4
.L_7:
        /*0008*/ 	.byte	0x04, 0x17
        /*000a*/ 	.short	(.L_9 - .L_8)
.L_8:
        /*000c*/ 	.word	0x00000000
        /*0010*/ 	.short	0x0003
        /*0012*/ 	.short	0x0018
        /*0014*/ 	.byte	0x00, 0xf5, 0x21, 0x00


	//----- nvinfo : EIATTR_KPARAM_INFO
	.align		4
.L_9:
        /*0018*/ 	.byte	0x04, 0x17
        /*001a*/ 	.short	(.L_11 - .L_10)
.L_10:
        /*001c*/ 	.word	0x00000000
        /*0020*/ 	.short	0x0002
        /*0022*/ 	.short	0x0010
        /*0024*/ 	.byte	0x00, 0xf5, 0x21, 0x00


	//----- nvinfo : EIATTR_KPARAM_INFO
	.align		4
.L_11:
        /*0028*/ 	.byte	0x04, 0x17
        /*002a*/ 	.short	(.L_13 - .L_12)
.L_12:
        /*002c*/ 	.word	0x00000000
        /*0030*/ 	.short	0x0001
        /*0032*/ 	.short	0x0008
        /*0034*/ 	.byte	0x00, 0xf0, 0x11, 0x00


	//----- nvinfo : EIATTR_KPARAM_INFO
	.align		4
.L_13:
        /*0038*/ 	.byte	0x04, 0x17
        /*003a*/ 	.short	(.L_15 - .L_14)
.L_14:
        /*003c*/ 	.word	0x00000000
        /*0040*/ 	.short	0x0000
        /*0042*/ 	.short	0x0000
        /*0044*/ 	.byte	0x00, 0xf5, 0x21, 0x00


	//----- nvinfo : EIATTR_SPARSE_MMA_MASK
	.align		4
.L_15:
        /*0048*/ 	.byte	0x03, 0x50
        /*004a*/ 	.short	0x0000


	//----- nvinfo : EIATTR_MAXREG_COUNT
	.align		4
        /*004c*/ 	.byte	0x03, 0x1b
        /*004e*/ 	.short	0x00ff


	//----- nvinfo : EIATTR_MERCURY_ISA_VERSION
	.align		4
        /*0050*/ 	.byte	0x03, 0x5f
        /*0052*/ 	.short	0x0101


	//----- nvinfo : EIATTR_VRC_CTA_INIT_COUNT
	.align		4
        /*0054*/ 	.byte	0x02, 0x4a
	.zero		1
	.zero		1


	//----- nvinfo : EIATTR_EXIT_INSTR_OFFSETS
	.align		4
        /*0058*/ 	.byte	0x04, 0x1c
        /*005a*/ 	.short	(.L_17 - .L_16)


	//   ....[0]....
.L_16:
        /*005c*/ 	.word	0x000011c0


	//----- nvinfo : EIATTR_CRS_STACK_SIZE
	.align		4
.L_17:
        /*0060*/ 	.byte	0x04, 0x1e
        /*0062*/ 	.short	(.L_19 - .L_18)
.L_18:
        /*0064*/ 	.word	0x00000000


	//----- nvinfo : EIATTR_CBANK_PARAM_SIZE
	.align		4
.L_19:
        /*0068*/ 	.byte	0x03, 0x19
        /*006a*/ 	.short	0x0020


	//----- nvinfo : EIATTR_PARAM_CBANK
	.align		4
        /*006c*/ 	.byte	0x04, 0x0a
        /*006e*/ 	.short	(.L_21 - .L_20)
	.align		4
.L_20:
        /*0070*/ 	.word	index@(.nv.constant0._Z1fPciS_Pi)
        /*0074*/ 	.short	0x0380
        /*0076*/ 	.short	0x0020


	//----- nvinfo : EIATTR_SW_WAR
	.align		4
.L_21:
        /*0078*/ 	.byte	0x04, 0x36
        /*007a*/ 	.short	(.L_23 - .L_22)
.L_22:
        /*007c*/ 	.word	0x00000008
.L_23:


//--------------------- .nv.callgraph             --------------------------
	.section	.nv.callgraph,"",@"SHT_CUDA_CALLGRAPH"
	.align	4
	.sectionentsize	8
	.align		4
        /*0000*/ 	.word	0x00000000
	.align		4
        /*0004*/ 	.word	0xffffffff
	.align		4
        /*0008*/ 	.word	0x00000000
	.align		4
        /*000c*/ 	.word	0xfffffffe
	.align		4
        /*0010*/ 	.word	0x00000000
	.align		4
        /*0014*/ 	.word	0xfffffffd
	.align		4
        /*0018*/ 	.word	0x00000000
	.align		4
        /*001c*/ 	.word	0xfffffffc


//--------------------- .text._Z1fPciS_Pi         --------------------------
	.section	.text._Z1fPciS_Pi,"ax",@progbits
	.align	128
        .global         _Z1fPciS_Pi
        .type           _Z1fPciS_Pi,@function
        .size           _Z1fPciS_Pi,(.L_x_11 - _Z1fPciS_Pi)
        .other          _Z1fPciS_Pi,@"STO_CUDA_ENTRY STV_DEFAULT"
_Z1fPciS_Pi:
.text._Z1fPciS_Pi:
[----:B------:R-:W-:Y:S08]  /*0000*/  LDC R1, c[0x0][0x37c] ;  /* 0x0000df00ff017b82 */ /* 0x000ff00000000800 */
[----:B------:R-:W0:Y:S01]  /*0010*/  LDC R7, c[0x0][0x360] ;  /* 0x0000d800ff077b82 */ /* 0x000e220000000800 */
[----:B------:R-:W0:Y:S01]  /*0020*/  LDCU UR4, c[0x0][0x370] ;  /* 0x00006e00ff0477ac */ /* 0x000e220008000800 */
[----:B------:R-:W-:Y:S06]  /*0030*/  BSSY.RECONVERGENT B0, `(.L_x_0) ;  /* 0x0000111000007945 */ /* 0x000fec0003800200 */
[----:B------:R-:W1:Y:S01]  /*0040*/  LDC R2, c[0x0][0x388] ;  /* 0x0000e200ff027b82 */ /* 0x000e620000000800 */
[----:B0-----:R-:W-:-:S07]  /*0050*/  IMAD R3, R7, UR4, RZ ;  /* 0x0000000407037c24 */ /* 0x001fce000f8e02ff */
[----:B------:R-:W0:Y:S01]  /*0060*/  S2UR UR4, SR_CTAID.X ;  /* 0x00000000000479c3 */ /* 0x000e220000002500 */
[-C--:B------:R-:W-:Y:S02]  /*0070*/  IABS R9, R3.reuse ;  /* 0x0000000300097213 */ /* 0x080fe40000000000 */
[----:B------:R-:W-:Y:S02]  /*0080*/  IABS R10, R3 ;  /* 0x00000003000a7213 */ /* 0x000fe40000000000 */
[----:B------:R-:W2:Y:S01]  /*0090*/  I2F.RP R6, R9 ;  /* 0x0000000900067306 */ /* 0x000ea20000209400 */
[----:B-1----:R-:W-:Y:S02]  /*00a0*/  IADD3 R0, PT, PT, R3, -0x1, R2 ;  /* 0xffffffff03007810 */ /* 0x002fe40007ffe002 */
[----:B------:R-:W-:-:S05]  /*00b0*/  IMAD.MOV R10, RZ, RZ, -R10 ;  /* 0x000000ffff0a7224 */ /* 0x000fca00078e0a0a */
[----:B--2---:R-:W1:Y:S02]  /*00c0*/  MUFU.RCP R6, R6 ;  /* 0x0000000600067308 */ /* 0x004e640000001000 */
[----:B-1----:R-:W-:Y:S01]  /*00d0*/  VIADD R4, R6, 0xffffffe ;  /* 0x0ffffffe06047836 */ /* 0x002fe20000000000 */
[----:B------:R-:W-:Y:S02]  /*00e0*/  IABS R6, R0 ;  /* 0x0000000000067213 */ /* 0x000fe40000000000 */
[----:B------:R-:W-:-:S03]  /*00f0*/  LOP3.LUT R0, R0, R3, RZ, 0x3c, !PT ;  /* 0x0000000300007212 */ /* 0x000fc600078e3cff */
[----:B------:R1:W2:Y:S01]  /*0100*/  F2I.FTZ.U32.TRUNC.NTZ R5, R4 ;  /* 0x0000000400057305 */ /* 0x0002a2000021f000 */
[----:B------:R-:W-:Y:S01]  /*0110*/  ISETP.GE.AND P2, PT, R0, RZ, PT ;  /* 0x000000ff0000720c */ /* 0x000fe20003f46270 */
[----:B-1----:R-:W-:Y:S02]  /*0120*/  IMAD.MOV.U32 R4, RZ, RZ, RZ ;  /* 0x000000ffff047224 */ /* 0x002fe400078e00ff */
[----:B--2---:R-:W-:-:S04]  /*0130*/  IMAD.MOV R8, RZ, RZ, -R5 ;  /* 0x000000ffff087224 */ /* 0x004fc800078e0a05 */
[----:B------:R-:W-:Y:S02]  /*0140*/  IMAD R11, R8, R9, RZ ;  /* 0x00000009080b7224 */ /* 0x000fe400078e02ff */
[----:B------:R-:W-:Y:S02]  /*0150*/  IMAD.MOV.U32 R8, RZ, RZ, RZ ;  /* 0x000000ffff087224 */ /* 0x000fe400078e00ff */
[----:B------:R-:W-:-:S04]  /*0160*/  IMAD.HI.U32 R5, R5, R11, R4 ;  /* 0x0000000b05057227 */ /* 0x000fc800078e0004 */
[----:B------:R-:W-:Y:S02]  /*0170*/  IMAD.MOV.U32 R4, RZ, RZ, R10 ;  /* 0x000000ffff047224 */ /* 0x000fe400078e000a */
[----:B------:R-:W-:-:S04]  /*0180*/  IMAD.HI.U32 R5, R5, R6, RZ ;  /* 0x0000000605057227 */ /* 0x000fc800078e00ff */
[----:B------:R-:W-:Y:S02]  /*0190*/  IMAD R4, R5, R4, R6 ;  /* 0x0000000405047224 */ /* 0x000fe400078e0206 */
[----:B------:R-:W0:Y:S03]  /*01a0*/  S2R R6, SR_TID.X ;  /* 0x0000000000067919 */ /* 0x000e260000002100 */
[----:B------:R-:W-:-:S13]  /*01b0*/  ISETP.GT.U32.AND P1, PT, R9, R4, PT ;  /* 0x000000040900720c */ /* 0x000fda0003f24070 */
[----:B------:R-:W-:Y:S02]  /*01c0*/  @!P1 IMAD.IADD R4, R4, 0x1, -R9 ;  /* 0x0000000104049824 */ /* 0x000fe400078e0a09 */
[----:B------:R-:W-:Y:S01]  /*01d0*/  @!P1 VIADD R5, R5, 0x1 ;  /* 0x0000000105059836 */ /* 0x000fe20000000000 */
[----:B------:R-:W-:Y:S02]  /*01e0*/  ISETP.NE.AND P1, PT, R3, RZ, PT ;  /* 0x000000ff0300720c */ /* 0x000fe40003f25270 */
[----:B------:R-:W-:Y:S01]  /*01f0*/  ISETP.GE.U32.AND P0, PT, R4, R9, PT ;  /* 0x000000090400720c */ /* 0x000fe20003f06070 */
[----:B0-----:R-:W-:Y:S01]  /*0200*/  IMAD R6, R7, UR4, R6 ;  /* 0x0000000407067c24 */ /* 0x001fe2000f8e0206 */
[----:B------:R-:W0:Y:S11]  /*0210*/  LDCU.64 UR4, c[0x0][0x358] ;  /* 0x00006b00ff0477ac */ /* 0x000e360008000a00 */
[----:B------:R-:W-:-:S04]  /*0220*/  @P0 VIADD R5, R5, 0x1 ;  /* 0x0000000105050836 */ /* 0x000fc80000000000 */
[----:B------:R-:W-:Y:S01]  /*0230*/  @!P2 IMAD.MOV R5, RZ, RZ, -R5 ;  /* 0x000000ffff05a224 */ /* 0x000fe200078e0a05 */
[----:B------:R-:W-:-:S05]  /*0240*/  @!P1 LOP3.LUT R5, RZ, R3, RZ, 0x33, !PT ;  /* 0x00000003ff059212 */ /* 0x000fca00078e33ff */
[----:B------:R-:W-:-:S05]  /*0250*/  VIADD R0, R5, 0x3f ;  /* 0x0000003f05007836 */ /* 0x000fca0000000000 */
[----:B------:R-:W-:-:S04]  /*0260*/  SHF.R.S32.HI R3, RZ, 0x1f, R0 ;  /* 0x0000001fff037819 */ /* 0x000fc80000011400 */
[----:B------:R-:W-:Y:S02]  /*0270*/  LEA.HI R3, R3, R0, RZ, 0x6 ;  /* 0x0000000003037211 */ /* 0x000fe400078f30ff */
[----:B------:R-:W-:Y:S02]  /*0280*/  PRMT R0, RZ, 0x7610, R0 ;  /* 0x00007610ff007816 */ /* 0x000fe40000000000 */
[----:B------:R-:W-:-:S05]  /*0290*/  LOP3.LUT R3, R3, 0xffffffc0, RZ, 0xc0, !PT ;  /* 0xffffffc003037812 */ /* 0x000fca00078ec0ff */
[----:B------:R-:W-:-:S05]  /*02a0*/  IMAD R7, R6, R3, RZ ;  /* 0x0000000306077224 */ /* 0x000fca00078e02ff */
[----:B------:R-:W-:-:S04]  /*02b0*/  ISETP.GE.AND P0, PT, R7, R2, PT ;  /* 0x000000020700720c */ /* 0x000fc80003f06270 */
[----:B------:R-:W-:-:S13]  /*02c0*/  ISETP.LT.OR P0, PT, R5, 0x1, P0 ;  /* 0x000000010500780c */ /* 0x000fda0000701670 */
[----:B0-----:R-:W-:Y:S05]  /*02d0*/  @P0 BRA `(.L_x_1) ;  /* 0x0000000c00980947 */ /* 0x001fea0003800000 */
[C---:B------:R-:W-:Y:S01]  /*02e0*/  VIADDMNMX R10, R7.reuse, R3, R2, PT ;  /* 0x00000003070a7246 */ /* 0x040fe20003800102 */
[----:B------:R-:W-:Y:S01]  /*02f0*/  BSSY.RECONVERGENT B1, `(.L_x_2) ;  /* 0x0000075000017945 */ /* 0x000fe20003800200 */
[----:B------:R-:W-:Y:S02]  /*0300*/  IMAD.MOV.U32 R8, RZ, RZ, RZ ;  /* 0x000000ffff087224 */ /* 0x000fe400078e00ff */
[----:B------:R-:W-:-:S04]  /*0310*/  VIADDMNMX R10, R7, 0x1, R10, !PT ;  /* 0x00000001070a7846 */ /* 0x000fc8000780010a */
[----:B------:R-:W-:Y:S01]  /*0320*/  LOP3.LUT R9, R10, 0xf, RZ, 0xc0, !PT ;  /* 0x0000000f0a097812 */ /* 0x000fe200078ec0ff */
[----:B------:R-:W-:-:S03]  /*0330*/  IMAD.IADD R0, R7, 0x1, -R10 ;  /* 0x0000000107007824 */ /* 0x000fc600078e0a0a */
[----:B------:R-:W-:Y:S02]  /*0340*/  ISETP.NE.AND P0, PT, R9, RZ, PT ;  /* 0x000000ff0900720c */ /* 0x000fe40003f05270 */
[----:B------:R-:W-:Y:S02]  /*0350*/  ISETP.GT.U32.AND P1, PT, R0, -0x10, PT ;  /* 0xfffffff00000780c */ /* 0x000fe40003f24070 */
[----:B------:R-:W-:-:S11]  /*0360*/  PRMT R0, RZ, 0x7610, R0 ;  /* 0x00007610ff007816 */ /* 0x000fd60000000000 */
[----:B------:R-:W-:Y:S05]  /*0370*/  @P1 BRA `(.L_x_3) ;  /* 0x0000000400b01947 */ /* 0x000fea0003800000 */
[----:B------:R-:W0:Y:S01]  /*0380*/  LDC.64 R4, c[0x0][0x380] ;  /* 0x0000e000ff047b82 */ /* 0x000e220000000a00 */
[----:B------:R-:W-:Y:S01]  /*0390*/  IADD3 R25, PT, PT, -R10, R7, R9 ;  /* 0x000000070a197210 */ /* 0x000fe20007ffe109 */
[----:B------:R-:W-:Y:S01]  /*03a0*/  IMAD.MOV.U32 R8, RZ, RZ, RZ ;  /* 0x000000ffff087224 */ /* 0x000fe200078e00ff */
[----:B------:R-:W-:-:S07]  /*03b0*/  PRMT R0, RZ, 0x7610, R0 ;  /* 0x00007610ff007816 */ /* 0x000fce0000000000 */
.L_x_4:
[----:B------:R-:W-:Y:S02]  /*03c0*/  SHF.R.S32.HI R12, RZ, 0x1f, R7 ;  /* 0x0000001fff0c7819 */ /* 0x000fe40000011407 */
[----:B0-----:R-:W-:-:S04]  /*03d0*/  IADD3 R2, P1, P2, R7, 0x7, R4 ;  /* 0x0000000707027810 */ /* 0x001fc80007a3e004 */
[----:B------:R-:W-:-:S05]  /*03e0*/  IADD3.X R3, PT, PT, R12, R5, RZ, P1, P2 ;  /* 0x000000050c037210 */ /* 0x000fca0000fe44ff */
[----:B------:R-:W2:Y:S04]  /*03f0*/  LDG.E.U8 R26, desc[UR4][R2.64+-0x7] ;  /* 0xfffff904021a7981 */ /* 0x000ea8000c1e1100 */
[----:B------:R-:W3:Y:S04]  /*0400*/  LDG.E.U8 R11, desc[UR4][R2.64+-0x6] ;  /* 0xfffffa04020b7981 */ /* 0x000ee8000c1e1100 */
[----:B------:R-:W4:Y:S04]  /*0410*/  LDG.E.U8 R16, desc[UR4][R2.64+-0x5] ;  /* 0xfffffb0402107981 */ /* 0x000f28000c1e1100 */
[----:B------:R-:W5:Y:S04]  /*0420*/  LDG.E.U8 R12, desc[UR4][R2.64+-0x4] ;  /* 0xfffffc04020c7981 */ /* 0x000f68000c1e1100 */
[----:B------:R-:W5:Y:S04]  /*0430*/  LDG.E.U8 R14, desc[UR4][R2.64+-0x3] ;  /* 0xfffffd04020e7981 */ /* 0x000f68000c1e1100 */
[----:B------:R-:W5:Y:S04]  /*0440*/  LDG.E.U8 R17, desc[UR4][R2.64+-0x2] ;  /* 0xfffffe0402117981 */ /* 0x000f68000c1e1100 */
[----:B------:R-:W5:Y:S01]  /*0450*/  LDG.E.U8 R13, desc[UR4][R2.64+-0x1] ;  /* 0xffffff04020d7981 */ /* 0x000f62000c1e1100 */
[----:B------:R-:W-:-:S03]  /*0460*/  VIADD R18, R8, 0x1 ;  /* 0x0000000108127836 */ /* 0x000fc60000000000 */
[----:B------:R-:W5:Y:S04]  /*0470*/  LDG.E.U8 R15, desc[UR4][R2.64] ;  /* 0x00000004020f7981 */ /* 0x000f68000c1e1100 */
[----:B------:R-:W5:Y:S01]  /*0480*/  LDG.E.U8 R24, desc[UR4][R2.64+0x8] ;  /* 0x0000080402187981 */ /* 0x000f62000c1e1100 */
[----:B--2---:R-:W-:Y:S02]  /*0490*/  ISETP.NE.AND P1, PT, R26, 0xa, PT ;  /* 0x0000000a1a00780c */ /* 0x004fe40003f25270 */
[----:B---3--:R-:W-:-:S11]  /*04a0*/  ISETP.NE.AND P2, PT, R11, 0xa, PT ;  /* 0x0000000a0b00780c */ /* 0x008fd60003f45270 */
[----:B------:R-:W-:Y:S01]  /*04b0*/  @P1 IMAD.MOV R18, RZ, RZ, R8 ;  /* 0x000000ffff121224 */ /* 0x000fe200078e0208 */
[----:B----4-:R-:W-:Y:S01]  /*04c0*/  ISETP.NE.AND P1, PT, R16, 0xa, PT ;  /* 0x0000000a1000780c */ /* 0x010fe20003f25270 */
[----:B------:R-:W2:Y:S02]  /*04d0*/  LDG.E.U8 R8, desc[UR4][R2.64+0x1] ;  /* 0x0000010402087981 */ /* 0x000ea4000c1e1100 */
[----:B------:R-:W-:Y:S02]  /*04e0*/  VIADD R19, R18, 0x1 ;  /* 0x0000000112137836 */ /* 0x000fe40000000000 */
[----:B------:R-:W-:Y:S01]  /*04f0*/  @P2 IMAD.MOV R19, RZ, RZ, R18 ;  /* 0x000000ffff132224 */ /* 0x000fe200078e0212 */
[----:B-----5:R-:W-:Y:S01]  /*0500*/  ISETP.NE.AND P2, PT, R12, 0xa, PT ;  /* 0x0000000a0c00780c */ /* 0x020fe20003f45270 */
[----:B------:R-:W3:Y:S02]  /*0510*/  LDG.E.U8 R18, desc[UR4][R2.64+0x2] ;  /* 0x0000020402127981 */ /* 0x000ee4000c1e1100 */
[----:B------:R-:W-:-:S04]  /*0520*/  VIADD R20, R19, 0x1 ;  /* 0x0000000113147836 */ /* 0x000fc80000000000 */
[----:B------:R-:W-:Y:S01]  /*0530*/  @P1 IMAD.MOV R20, RZ, RZ, R19 ;  /* 0x000000ffff141224 */ /* 0x000fe200078e0213 */
[----:B------:R-:W-:Y:S01]  /*0540*/  ISETP.NE.AND P1, PT, R14, 0xa, PT ;  /* 0x0000000a0e00780c */ /* 0x000fe20003f25270 */
[----:B------:R-:W4:Y:S02]  /*0550*/  LDG.E.U8 R19, desc[UR4][R2.64+0x3] ;  /* 0x0000030402137981 */ /* 0x000f24000c1e1100 */
[----:B------:R-:W-:Y:S02]  /*0560*/  VIADD R21, R20, 0x1 ;  /* 0x0000000114157836 */ /* 0x000fe40000000000 */
[----:B------:R-:W-:Y:S01]  /*0570*/  @P2 IMAD.MOV R21, RZ, RZ, R20 ;  /* 0x000000ffff152224 */ /* 0x000fe200078e0214 */
[----:B------:R-:W-:Y:S01]  /*0580*/  ISETP.NE.AND P2, PT, R17, 0xa, PT ;  /* 0x0000000a1100780c */ /* 0x000fe20003f45270 */
[----:B------:R-:W5:Y:S02]  /*0590*/  LDG.E.U8 R20, desc[UR4][R2.64+0x4] ;  /* 0x0000040402147981 */ /* 0x000f64000c1e1100 */
[----:B------:R-:W-:-:S04]  /*05a0*/  VIADD R22, R21, 0x1 ;  /* 0x0000000115167836 */ /* 0x000fc80000000000 */
[----:B------:R-:W-:Y:S01]  /*05b0*/  @P1 IMAD.MOV R22, RZ, RZ, R21 ;  /* 0x000000ffff161224 */ /* 0x000fe200078e0215 */
[----:B------:R-:W-:Y:S01]  /*05c0*/  ISETP.NE.AND P1, PT, R13, 0xa, PT ;  /* 0x0000000a0d00780c */ /* 0x000fe20003f25270 */
[----:B------:R-:W5:Y:S02]  /*05d0*/  LDG.E.U8 R21, desc[UR4][R2.64+0x5] ;  /* 0x0000050402157981 */ /* 0x000f64000c1e1100 */
[----:B------:R-:W-:Y:S02]  /*05e0*/  VIADD R23, R22, 0x1 ;  /* 0x0000000116177836 */ /* 0x000fe40000000000 */
[----:B------:R-:W-:Y:S02]  /*05f0*/  @P2 IMAD.MOV R23, RZ, RZ, R22 ;  /* 0x000000ffff172224 */ /* 0x000fe400078e0216 */
[----:B------:R-:W5:Y:S02]  /*0600*/  LDG.E.U8 R22, desc[UR4][R2.64+0x6] ;  /* 0x0000060402167981 */ /* 0x000f64000c1e1100 */
[----:B------:R-:W-:-:S04]  /*0610*/  VIADD R27, R23, 0x1 ;  /* 0x00000001171b7836 */ /* 0x000fc80000000000 */
[----:B------:R-:W-:Y:S02]  /*0620*/  @P1 IMAD.MOV R27, RZ, RZ, R23 ;  /* 0x000000ffff1b1224 */ /* 0x000fe400078e0217 */
[----:B------:R0:W5:Y:S01]  /*0630*/  LDG.E.U8 R23, desc[UR4][R2.64+0x7] ;  /* 0x0000070402177981 */ /* 0x000162000c1e1100 */
[----:B------:R-:W-:Y:S02]  /*0640*/  ISETP.NE.AND P3, PT, R15, 0xa, PT ;  /* 0x0000000a0f00780c */ /* 0x000fe40003f65270 */
[----:B------:R-:W-:Y:S02]  /*0650*/  ISETP.NE.AND P1, PT, R26, 0x5c, PT ;  /* 0x0000005c1a00780c */ /* 0x000fe40003f25270 */
[----:B------:R-:W-:Y:S02]  /*0660*/  ISETP.NE.AND P4, PT, R11, 0x5c, PT ;  /* 0x0000005c0b00780c */ /* 0x000fe40003f85270 */
[----:B------:R-:W-:Y:S01]  /*0670*/  SEL R11, R0, 0x1, !P1 ;  /* 0x00000001000b7807 */ /* 0x000fe20004800000 */
[----:B------:R-:W-:Y:S01]  /*0680*/  VIADD R26, R27, 0x1 ;  /* 0x000000011b1a7836 */ /* 0x000fe20000000000 */
[----:B------:R-:W-:-:S02]  /*0690*/  ISETP.NE.AND P1, PT, R16, 0x5c, PT ;  /* 0x0000005c1000780c */ /* 0x000fc40003f25270 */
[----:B------:R-:W-:-:S03]  /*06a0*/  SEL R11, R11, RZ, !P4 ;  /* 0x000000ff0b0b7207 */ /* 0x000fc60006000000 */
[----:B------:R-:W-:Y:S01]  /*06b0*/  @P3 IMAD.MOV R26, RZ, RZ, R27 ;  /* 0x000000ffff1a3224 */ /* 0x000fe200078e021b */
[----:B------:R-:W-:Y:S02]  /*06c0*/  ISETP.NE.AND P4, PT, R12, 0x5c, PT ;  /* 0x0000005c0c00780c */ /* 0x000fe40003f85270 */
[----:B------:R-:W-:Y:S01]  /*06d0*/  SEL R11, R11, 0x1, !P1 ;  /* 0x000000010b0b7807 */ /* 0x000fe20004800000 */
[----:B------:R-:W-:Y:S01]  /*06e0*/  VIADD R0, R26, 0x1 ;  /* 0x000000011a007836 */ /* 0x000fe20000000000 */
[----:B------:R-:W-:Y:S02]  /*06f0*/  ISETP.NE.AND P1, PT, R14, 0x5c, PT ;  /* 0x0000005c0e00780c */ /* 0x000fe40003f25270 */
[----:B------:R-:W-:Y:S02]  /*0700*/  SEL R11, R11, RZ, !P4 ;  /* 0x000000ff0b0b7207 */ /* 0x000fe40006000000 */
[----:B------:R-:W-:Y:S02]  /*0710*/  ISETP.NE.AND P4, PT, R17, 0x5c, PT ;  /* 0x0000005c1100780c */ /* 0x000fe40003f85270 */
[----:B------:R-:W-:-:S04]  /*0720*/  SEL R11, R11, 0x1, !P1 ;  /* 0x000000010b0b7807 */ /* 0x000fc80004800000 */
[----:B------:R-:W-:Y:S01]  /*0730*/  SEL R11, R11, RZ, !P4 ;  /* 0x000000ff0b0b7207 */ /* 0x000fe20006000000 */
[----:B------:R-:W-:Y:S02]  /*0740*/  VIADD R25, R25, 0x10 ;  /* 0x0000001019197836 */ /* 0x000fe40000000000 */
[----:B------:R-:W-:Y:S01]  /*0750*/  VIADD R7, R7, 0x10 ;  /* 0x0000001007077836 */ /* 0x000fe20000000000 */
[----:B--2---:R-:W-:Y:S02]  /*0760*/  ISETP.NE.AND P2, PT, R8, 0xa, PT ;  /* 0x0000000a0800780c */ /* 0x004fe40003f45270 */
[----:B---3--:R-:W-:-:S11]  /*0770*/  ISETP.NE.AND P3, PT, R18, 0xa, PT ;  /* 0x0000000a1200780c */ /* 0x008fd60003f65270 */
[----:B------:R-:W-:Y:S01]  /*0780*/  @P2 IMAD.MOV R0, RZ, RZ, R26 ;  /* 0x000000ffff002224 */ /* 0x000fe200078e021a */
[----:B----4-:R-:W-:-:S03]  /*0790*/  ISETP.NE.AND P2, PT, R19, 0xa, PT ;  /* 0x0000000a1300780c */ /* 0x010fc60003f45270 */
[----:B0-----:R-:W-:Y:S02]  /*07a0*/  VIADD R2, R0, 0x1 ;  /* 0x0000000100027836 */ /* 0x001fe40000000000 */
[----:B------:R-:W-:Y:S01]  /*07b0*/  @P3 IMAD.MOV R2, RZ, RZ, R0 ;  /* 0x000000ffff023224 */ /* 0x000fe200078e0200 */
[----:B-----5:R-:W-:Y:S02]  /*07c0*/  ISETP.NE.AND P1, PT, R20, 0xa, PT ;  /* 0x0000000a1400780c */ /* 0x020fe40003f25270 */
[----:B------:R-:W-:Y:S01]  /*07d0*/  ISETP.NE.AND P3, PT, R13, 0x5c, PT ;  /* 0x0000005c0d00780c */ /* 0x000fe20003f65270 */
[----:B------:R-:W-:-:S03]  /*07e0*/  VIADD R0, R2, 0x1 ;  /* 0x0000000102007836 */ /* 0x000fc60000000000 */
[----:B------:R-:W-:Y:S02]  /*07f0*/  SEL R11, R11, 0x1, !P3 ;  /* 0x000000010b0b7807 */ /* 0x000fe40005800000 */
[----:B------:R-:W-:Y:S01]  /*0800*/  ISETP.NE.AND P3, PT, R21, 0xa, PT ;  /* 0x0000000a1500780c */ /* 0x000fe20003f65270 */
[----:B------:R-:W-:Y:S01]  /*0810*/  @P2 IMAD.MOV R0, RZ, RZ, R2 ;  /* 0x000000ffff002224 */ /* 0x000fe200078e0202 */
[----:B------:R-:W-:Y:S02]  /*0820*/  ISETP.NE.AND P2, PT, R15, 0x5c, PT ;  /* 0x0000005c0f00780c */ /* 0x000fe40003f45270 */
[----:B------:R-:W-:Y:S01]  /*0830*/  ISETP.NE.AND P4, PT, R8, 0x5c, PT ;  /* 0x0000005c0800780c */ /* 0x000fe20003f85270 */
[----:B------:R-:W-:Y:S01]  /*0840*/  VIADD R2, R0, 0x1 ;  /* 0x0000000100027836 */ /* 0x000fe20000000000 */
[----:B------:R-:W-:Y:S01]  /*0850*/  SEL R11, R11, RZ, !P2 ;  /* 0x000000ff0b0b7207 */ /* 0x000fe20005000000 */
[----:B------:R-:W-:Y:S01]  /*0860*/  @P1 IMAD.MOV R2, RZ, RZ, R0 ;  /* 0x000000ffff021224 */ /* 0x000fe200078e0200 */
[----:B------:R-:W-:-:S02]  /*0870*/  ISETP.NE.AND P2, PT, R22, 0xa, PT ;  /* 0x0000000a1600780c */ /* 0x000fc40003f45270 */
[----:B------:R-:W-:Y:S01]  /*0880*/  ISETP.NE.AND P1, PT, R18, 0x5c, PT ;  /* 0x0000005c1200780c */ /* 0x000fe20003f25270 */
[----:B------:R-:W-:Y:S01]  /*0890*/  VIADD R0, R2, 0x1 ;  /* 0x0000000102007836 */ /* 0x000fe20000000000 */
[----:B------:R-:W-:Y:S01]  /*08a0*/  SEL R11, R11, 0x1, !P4 ;  /* 0x000000010b0b7807 */ /* 0x000fe20006000000 */
[----:B------:R-:W-:Y:S01]  /*08b0*/  @P3 IMAD.MOV R0, RZ, RZ, R2 ;  /* 0x000000ffff003224 */ /* 0x000fe200078e0202 */
[----:B------:R-:W-:Y:S02]  /*08c0*/  ISETP.NE.AND P3, PT, R23, 0xa, PT ;  /* 0x0000000a1700780c */ /* 0x000fe40003f65270 */
[----:B------:R-:W-:Y:S02]  /*08d0*/  ISETP.NE.AND P4, PT, R19, 0x5c, PT ;  /* 0x0000005c1300780c */ /* 0x000fe40003f85270 */
[----:B------:R-:W-:Y:S02]  /*08e0*/  SEL R11, R11, RZ, !P1 ;  /* 0x000000ff0b0b7207 */ /* 0x000fe40004800000 */
[----:B------:R-:W-:-:S02]  /*08f0*/  ISETP.NE.AND P1, PT, R20, 0x5c, PT ;  /* 0x0000005c1400780c */ /* 0x000fc40003f25270 */
[----:B------:R-:W-:Y:S01]  /*0900*/  SEL R11, R11, 0x1, !P4 ;  /* 0x000000010b0b7807 */ /* 0x000fe20006000000 */
[----:B------:R-:W-:Y:S01]  /*0910*/  VIADD R2, R0, 0x1 ;  /* 0x0000000100027836 */ /* 0x000fe20000000000 */
[----:B------:R-:W-:Y:S01]  /*0920*/  ISETP.NE.AND P4, PT, R21, 0x5c, PT ;  /* 0x0000005c1500780c */ /* 0x000fe20003f85270 */
[----:B------:R-:W-:Y:S01]  /*0930*/  @P2 IMAD.MOV R2, RZ, RZ, R0 ;  /* 0x000000ffff022224 */ /* 0x000fe200078e0200 */
[----:B------:R-:W-:Y:S02]  /*0940*/  SEL R11, R11, RZ, !P1 ;  /* 0x000000ff0b0b7207 */ /* 0x000fe40004800000 */
[----:B------:R-:W-:Y:S01]  /*0950*/  ISETP.NE.AND P1, PT, R22, 0x5c, PT ;  /* 0x0000005c1600780c */ /* 0x000fe20003f25270 */
[----:B------:R-:W-:Y:S01]  /*0960*/  VIADD R0, R2, 0x1 ;  /* 0x0000000102007836 */ /* 0x000fe20000000000 */
[----:B------:R-:W-:Y:S01]  /*0970*/  SEL R11, R11, 0x1, !P4 ;  /* 0x000000010b0b7807 */ /* 0x000fe20006000000 */
[----:B------:R-:W-:Y:S01]  /*0980*/  @P3 IMAD.MOV R0, RZ, RZ, R2 ;  /* 0x000000ffff003224 */ /* 0x000fe200078e0202 */
[----:B------:R-:W-:-:S02]  /*0990*/  ISETP.NE.AND P3, PT, R25, RZ, PT ;  /* 0x000000ff1900720c */ /* 0x000fc40003f65270 */
[C---:B------:R-:W-:Y:S02]  /*09a0*/  ISETP.NE.AND P2, PT, R24.reuse, 0xa, PT ;  /* 0x0000000a1800780c */ /* 0x040fe40003f45270 */
[----:B------:R-:W-:Y:S02]  /*09b0*/  ISETP.NE.AND P4, PT, R23, 0x5c, PT ;  /* 0x0000005c1700780c */ /* 0x000fe40003f85270 */
[----:B------:R-:W-:Y:S02]  /*09c0*/  SEL R11, R11, RZ, !P1 ;  /* 0x000000ff0b0b7207 */ /* 0x000fe40004800000 */
[----:B------:R-:W-:Y:S02]  /*09d0*/  ISETP.NE.AND P1, PT, R24, 0x5c, PT ;  /* 0x0000005c1800780c */ /* 0x000fe40003f25270 */
[----:B------:R-:W-:Y:S01]  /*09e0*/  SEL R11, R11, 0x1, !P4 ;  /* 0x000000010b0b7807 */ /* 0x000fe20006000000 */
[----:B------:R-:W-:-:S03]  /*09f0*/  VIADD R8, R0, 0x1 ;  /* 0x0000000100087836 */ /* 0x000fc60000000000 */
[----:B------:R-:W-:Y:S01]  /*0a00*/  SEL R11, R11, RZ, !P1 ;  /* 0x000000ff0b0b7207 */ /* 0x000fe20004800000 */
[----:B------:R-:W-:-:S03]  /*0a10*/  @P2 IMAD.MOV R8, RZ, RZ, R0 ;  /* 0x000000ffff082224 */ /* 0x000fc600078e0200 */
[----:B------:R-:W-:Y:S01]  /*0a20*/  PRMT R0, R11, 0x7610, R0 ;  /* 0x000076100b007816 */ /* 0x000fe20000000000 */
[----:B------:R-:W-:Y:S06]  /*0a30*/  @P3 BRA `(.L_x_4) ;  /* 0xfffffff800603947 */ /* 0x000fec000383ffff */
.L_x_3:
[----:B------:R-:W-:Y:S05]  /*0a40*/  BSYNC.RECONVERGENT B1 ;  /* 0x0000000000017941 */ /* 0x000fea0003800200 */
.L_x_2:
[----:B------:R-:W-:Y:S05]  /*0a50*/  @!P0 BRA `(.L_x_1) ;  /* 0x0000000400b88947 */ /* 0x000fea0003800000 */
[----:B------:R-:W-:Y:S01]  /*0a60*/  ISETP.GE.U32.AND P1, PT, R9, 0x8, PT ;  /* 0x000000080900780c */ /* 0x000fe20003f26070 */
[----:B------:R-:W-:Y:S01]  /*0a70*/  BSSY.RECONVERGENT B1, `(.L_x_5) ;  /* 0x0000038000017945 */ /* 0x000fe20003800200 */
[----:B------:R-:W-:-:S04]  /*0a80*/  LOP3.LUT R16, R10, 0x7, RZ, 0xc0, !PT ;  /* 0x000000070a107812 */ /* 0x000fc800078ec0ff */
[----:B------:R-:W-:-:S07]  /*0a90*/  ISETP.NE.AND P0, PT, R16, RZ, PT ;  /* 0x000000ff1000720c */ /* 0x000fce0003f05270 */
[----:B------:R-:W-:Y:S06]  /*0aa0*/  @!P1 BRA `(.L_x_6) ;  /* 0x0000000000d09947 */ /* 0x000fec0003800000 */
[----:B------:R-:W0:Y:S02]  /*0ab0*/  LDCU.64 UR6, c[0x0][0x380] ;  /* 0x00007000ff0677ac */ /* 0x000e240008000a00 */
[----:B0-----:R-:W-:-:S04]  /*0ac0*/  IADD3 R2, P1, PT, R7, UR6, RZ ;  /* 0x0000000607027c10 */ /* 0x001fc8000ff3e0ff */
[----:B------:R-:W-:-:S05]  /*0ad0*/  LEA.HI.X.SX32 R3, R7, UR7, 0x1, P1 ;  /* 0x0000000707037c11 */ /* 0x000fca00088f0eff */
[----:B------:R-:W2:Y:S04]  /*0ae0*/  LDG.E.U8 R17, desc[UR4][R2.64] ;  /* 0x0000000402117981 */ /* 0x000ea8000c1e1100 */
[----:B------:R-:W3:Y:S04]  /*0af0*/  LDG.E.U8 R5, desc[UR4][R2.64+0x1] ;  /* 0x0000010402057981 */ /* 0x000ee8000c1e1100 */
[----:B------:R-:W4:Y:S04]  /*0b00*/  LDG.E.U8 R9, desc[UR4][R2.64+0x2] ;  /* 0x0000020402097981 */ /* 0x000f28000c1e1100 */
[----:B------:R-:W5:Y:S04]  /*0b10*/  LDG.E.U8 R11, desc[UR4][R2.64+0x3] ;  /* 0x00000304020b7981 */ /* 0x000f68000c1e1100 */
[----:B------:R-:W5:Y:S04]  /*0b20*/  LDG.E.U8 R12, desc[UR4][R2.64+0x4] ;  /* 0x00000404020c7981 */ /* 0x000f68000c1e1100 */
[----:B------:R-:W5:Y:S04]  /*0b30*/  LDG.E.U8 R13, desc[UR4][R2.64+0x5] ;  /* 0x00000504020d7981 */ /* 0x000f68000c1e1100 */
[----:B------:R-:W5:Y:S04]  /*0b40*/  LDG.E.U8 R14, desc[UR4][R2.64+0x6] ;  /* 0x00000604020e7981 */ /* 0x000f68000c1e1100 */
[----:B------:R0:W5:Y:S01]  /*0b50*/  LDG.E.U8 R15, desc[UR4][R2.64+0x7] ;  /* 0x00000704020f7981 */ /* 0x000162000c1e1100 */
[----:B------:R-:W-:-:S02]  /*0b60*/  VIADD R4, R8, 0x1 ;  /* 0x0000000108047836 */ /* 0x000fc40000000000 */
[----:B------:R-:W-:Y:S01]  /*0b70*/  VIADD R7, R7, 0x8 ;  /* 0x0000000807077836 */ /* 0x000fe20000000000 */
[C---:B--2---:R-:W-:Y:S02]  /*0b80*/  ISETP.NE.AND P1, PT, R17.reuse, 0xa, PT ;  /* 0x0000000a1100780c */ /* 0x044fe40003f25270 */
[----:B------:R-:W-:Y:S02]  /*0b90*/  ISETP.NE.AND P4, PT, R17, 0x5c, PT ;  /* 0x0000005c1100780c */ /* 0x000fe40003f85270 */
[----:B---3--:R-:W-:Y:S02]  /*0ba0*/  ISETP.NE.AND P2, PT, R5, 0xa, PT ;  /* 0x0000000a0500780c */ /* 0x008fe40003f45270 */
[----:B------:R-:W-:Y:S02]  /*0bb0*/  SEL R0, R0, 0x1, !P4 ;  /* 0x0000000100007807 */ /* 0x000fe40006000000 */
[C---:B----4-:R-:W-:Y:S02]  /*0bc0*/  ISETP.NE.AND P3, PT, R9.reuse, 0xa, PT ;  /* 0x0000000a0900780c */ /* 0x050fe40003f65270 */
[----:B------:R-:W-:-:S03]  /*0bd0*/  ISETP.NE.AND P4, PT, R9, 0x5c, PT ;  /* 0x0000005c0900780c */ /* 0x000fc60003f85270 */
[----:B------:R-:W-:Y:S01]  /*0be0*/  @P1 IMAD.MOV R4, RZ, RZ, R8 ;  /* 0x000000ffff041224 */ /* 0x000fe200078e0208 */
[----:B-----5:R-:W-:-:S03]  /*0bf0*/  ISETP.NE.AND P1, PT, R11, 0xa, PT ;  /* 0x0000000a0b00780c */ /* 0x020fc60003f25270 */
[----:B------:R-:W-:Y:S02]  /*0c00*/  VIADD R8, R4, 0x1 ;  /* 0x0000000104087836 */ /* 0x000fe40000000000 */
[----:B------:R-:W-:Y:S01]  /*0c10*/  @P2 IMAD.MOV R8, RZ, RZ, R4 ;  /* 0x000000ffff082224 */ /* 0x000fe200078e0204 */
[----:B------:R-:W-:-:S03]  /*0c20*/  ISETP.NE.AND P2, PT, R5, 0x5c, PT ;  /* 0x0000005c0500780c */ /* 0x000fc60003f45270 */
[----:B------:R-:W-:Y:S01]  /*0c30*/  VIADD R4, R8, 0x1 ;  /* 0x0000000108047836 */ /* 0x000fe20000000000 */
[----:B------:R-:W-:Y:S01]  /*0c40*/  SEL R0, R0, RZ, !P2 ;  /* 0x000000ff00007207 */ /* 0x000fe20005000000 */
[----:B------:R-:W-:Y:S01]  /*0c50*/  @P3 IMAD.MOV R4, RZ, RZ, R8 ;  /* 0x000000ffff043224 */ /* 0x000fe200078e0208 */
[----:B------:R-:W-:Y:S02]  /*0c60*/  ISETP.NE.AND P3, PT, R12, 0xa, PT ;  /* 0x0000000a0c00780c */ /* 0x000fe40003f65270 */
[----:B------:R-:W-:Y:S01]  /*0c70*/  ISETP.NE.AND P2, PT, R11, 0x5c, PT ;  /* 0x0000005c0b00780c */ /* 0x000fe20003f45270 */
[----:B0-----:R-:W-:Y:S01]  /*0c80*/  VIADD R2, R4, 0x1 ;  /* 0x0000000104027836 */ /* 0x001fe20000000000 */
[----:B------:R-:W-:Y:S01]  /*0c90*/  SEL R0, R0, 0x1, !P4 ;  /* 0x0000000100007807 */ /* 0x000fe20006000000 */
[----:B------:R-:W-:Y:S01]  /*0ca0*/  @P1 IMAD.MOV R2, RZ, RZ, R4 ;  /* 0x000000ffff021224 */ /* 0x000fe200078e0204 */
[----:B------:R-:W-:Y:S02]  /*0cb0*/  ISETP.NE.AND P1, PT, R13, 0xa, PT ;  /* 0x0000000a0d00780c */ /* 0x000fe40003f25270 */
[----:B------:R-:W-:Y:S01]  /*0cc0*/  ISETP.NE.AND P4, PT, R12, 0x5c, PT ;  /* 0x0000005c0c00780c */ /* 0x000fe20003f85270 */
[----:B------:R-:W-:Y:S01]  /*0cd0*/  VIADD R3, R2, 0x1 ;  /* 0x0000000102037836 */ /* 0x000fe20000000000 */
[----:B------:R-:W-:-:S02]  /*0ce0*/  SEL R0, R0, RZ, !P2 ;  /* 0x000000ff00007207 */ /* 0x000fc40005000000 */
[----:B------:R-:W-:Y:S01]  /*0cf0*/  ISETP.NE.AND P2, PT, R13, 0x5c, PT ;  /* 0x0000005c0d00780c */ /* 0x000fe20003f45270 */
[----:B------:R-:W-:Y:S01]  /*0d00*/  @P3 IMAD.MOV R3, RZ, RZ, R2 ;  /* 0x000000ffff033224 */ /* 0x000fe200078e0202 */
[----:B------:R-:W-:Y:S02]  /*0d10*/  ISETP.NE.AND P3, PT, R14, 0xa, PT ;  /* 0x0000000a0e00780c */ /* 0x000fe40003f65270 */
[----:B------:R-:W-:Y:S01]  /*0d20*/  SEL R0, R0, 0x1, !P4 ;  /* 0x0000000100007807 */ /* 0x000fe20006000000 */
[----:B------:R-:W-:Y:S01]  /*0d30*/  VIADD R2, R3, 0x1 ;  /* 0x0000000103027836 */ /* 0x000fe20000000000 */
[----:B------:R-:W-:Y:S01]  /*0d40*/  ISETP.NE.AND P4, PT, R14, 0x5c, PT ;  /* 0x0000005c0e00780c */ /* 0x000fe20003f85270 */
[----:B------:R-:W-:Y:S01]  /*0d50*/  @P1 IMAD.MOV R2, RZ, RZ, R3 ;  /* 0x000000ffff021224 */ /* 0x000fe200078e0203 */
[C---:B------:R-:W-:Y:S02]  /*0d60*/  ISETP.NE.AND P1, PT, R15.reuse, 0xa, PT ;  /* 0x0000000a0f00780c */ /* 0x040fe40003f25270 */
[----:B------:R-:W-:Y:S01]  /*0d70*/  SEL R0, R0, RZ, !P2 ;  /* 0x000000ff00007207 */ /* 0x000fe20005000000 */
[----:B------:R-:W-:Y:S01]  /*0d80*/  VIADD R3, R2, 0x1 ;  /* 0x0000000102037836 */ /* 0x000fe20000000000 */
[----:B------:R-:W-:-:S02]  /*0d90*/  ISETP.NE.AND P2, PT, R15, 0x5c, PT ;  /* 0x0000005c0f00780c */ /* 0x000fc40003f45270 */
[----:B------:R-:W-:Y:S01]  /*0da0*/  SEL R0, R0, 0x1, !P4 ;  /* 0x0000000100007807 */ /* 0x000fe20006000000 */
[----:B------:R-:W-:-:S03]  /*0db0*/  @P3 IMAD.MOV R3, RZ, RZ, R2 ;  /* 0x000000ffff033224 */ /* 0x000fc600078e0202 */
[----:B------:R-:W-:Y:S01]  /*0dc0*/  SEL R0, R0, RZ, !P2 ;  /* 0x000000ff00007207 */ /* 0x000fe20005000000 */
[----:B------:R-:W-:Y:S02]  /*0dd0*/  VIADD R8, R3, 0x1 ;  /* 0x0000000103087836 */ /* 0x000fe40000000000 */
[----:B------:R-:W-:-:S07]  /*0de0*/  @P1 IMAD.MOV R8, RZ, RZ, R3 ;  /* 0x000000ffff081224 */ /* 0x000fce00078e0203 */
.L_x_6:
[----:B------:R-:W-:Y:S05]  /*0df0*/  BSYNC.RECONVERGENT B1 ;  /* 0x0000000000017941 */ /* 0x000fea0003800200 */
.L_x_5:
        /* <DEDUP_REMOVED lines=12> */
[----:B------:R-:W5:Y:S01]  /*0ec0*/  LDG.E.U8 R12, desc[UR4][R2.64+0x3] ;  /* 0x00000304020c7981 */ /* 0x000f62000c1e1100 */
        /* <DEDUP_REMOVED lines=9> */
[----:B------:R-:W-:-:S03]  /*0f60*/  ISETP.NE.AND P1, PT, R9, 0x5c, PT ;  /* 0x0000005c0900780c */ /* 0x000fc60003f25270 */
[----:B------:R-:W-:Y:S01]  /*0f70*/  VIADD R5, R4, 0x1 ;  /* 0x0000000104057836 */ /* 0x000fe20000000000 */
[----:B------:R-:W-:Y:S01]  /*0f80*/  SEL R0, R0, RZ, !P1 ;  /* 0x000000ff00007207 */ /* 0x000fe20004800000 */
[----:B------:R-:W-:Y:S01]  /*0f90*/  @P3 IMAD.MOV R5, RZ, RZ, R4 ;  /* 0x000000ffff053224 */ /* 0x000fe200078e0204 */
[C---:B-----5:R-:W-:Y:S02]  /*0fa0*/  ISETP.NE.AND P3, PT, R12.reuse, 0xa, PT ;  /* 0x0000000a0c00780c */ /* 0x060fe40003f65270 */
[----:B------:R-:W-:Y:S01]  /*0fb0*/  ISETP.NE.AND P1, PT, R12, 0x5c, PT ;  /* 0x0000005c0c00780c */ /* 0x000fe20003f25270 */
[----:B------:R-:W-:Y:S01]  /*0fc0*/  VIADD R2, R5, 0x1 ;  /* 0x0000000105027836 */ /* 0x000fe20000000000 */
[----:B------:R-:W-:Y:S01]  /*0fd0*/  SEL R0, R0, 0x1, !P4 ;  /* 0x0000000100007807 */ /* 0x000fe20006000000 */
[----:B------:R-:W-:-:S03]  /*0fe0*/  @P2 IMAD.MOV R2, RZ, RZ, R5 ;  /* 0x000000ffff022224 */ /* 0x000fc600078e0205 */
[----:B------:R-:W-:Y:S01]  /*0ff0*/  SEL R0, R0, RZ, !P1 ;  /* 0x000000ff00007207 */ /* 0x000fe20004800000 */
[----:B------:R-:W-:-:S04]  /*1000*/  VIADD R8, R2, 0x1 ;  /* 0x0000000102087836 */ /* 0x000fc80000000000 */
[----:B------:R-:W-:-:S07]  /*1010*/  @P3 IMAD.MOV R8, RZ, RZ, R2 ;  /* 0x000000ffff083224 */ /* 0x000fce00078e0202 */
.L_x_8:
[----:B------:R-:W-:Y:S05]  /*1020*/  BSYNC.RECONVERGENT B1 ;  /* 0x0000000000017941 */ /* 0x000fea0003800200 */
.L_x_7:
[----:B------:R-:W-:Y:S05]  /*1030*/  @!P0 BRA `(.L_x_1) ;  /* 0x0000000000408947 */ /* 0x000fea0003800000 */
[----:B------:R-:W-:-:S07]  /*1040*/  IMAD.MOV R4, RZ, RZ, -R10 ;  /* 0x000000ffff047224 */ /* 0x000fce00078e0a0a */
.L_x_9:
[----:B------:R-:W0:Y:S02]  /*1050*/  LDCU.64 UR6, c[0x0][0x380] ;  /* 0x00007000ff0677ac */ /* 0x000e240008000a00 */
[----:B0-----:R-:W-:-:S04]  /*1060*/  IADD3 R2, P0, PT, R7, UR6, RZ ;  /* 0x0000000607027c10 */ /* 0x001fc8000ff1e0ff */
[----:B------:R-:W-:-:S05]  /*1070*/  LEA.HI.X.SX32 R3, R7, UR7, 0x1, P0 ;  /* 0x0000000707037c11 */ /* 0x000fca00080f0eff */
[----:B------:R-:W2:Y:S01]  /*1080*/  LDG.E.U8 R2, desc[UR4][R2.64] ;  /* 0x0000000402027981 */ /* 0x000ea2000c1e1100 */
[----:B------:R-:W-:Y:S01]  /*1090*/  VIADD R4, R4, 0x1 ;  /* 0x0000000104047836 */ /* 0x000fe20000000000 */
[----:B------:R-:W-:Y:S01]  /*10a0*/  LOP3.LUT R0, R0, 0x1, RZ, 0x3c, !PT ;  /* 0x0000000100007812 */ /* 0x000fe200078e3cff */
[----:B------:R-:W-:Y:S02]  /*10b0*/  VIADD R5, R8, 0x1 ;  /* 0x0000000108057836 */ /* 0x000fe40000000000 */
[----:B------:R-:W-:Y:S01]  /*10c0*/  VIADD R7, R7, 0x1 ;  /* 0x0000000107077836 */ /* 0x000fe20000000000 */
[----:B------:R-:W-:Y:S02]  /*10d0*/  ISETP.NE.AND P2, PT, R4, RZ, PT ;  /* 0x000000ff0400720c */ /* 0x000fe40003f45270 */
[C---:B--2---:R-:W-:Y:S02]  /*10e0*/  ISETP.NE.AND P1, PT, R2.reuse, 0xa, PT ;  /* 0x0000000a0200780c */ /* 0x044fe40003f25270 */
[----:B------:R-:W-:-:S04]  /*10f0*/  ISETP.NE.AND P0, PT, R2, 0x5c, PT ;  /* 0x0000005c0200780c */ /* 0x000fc80003f05270 */
[----:B------:R-:W-:-:S07]  /*1100*/  SEL R0, R0, RZ, !P0 ;  /* 0x000000ff00007207 */ /* 0x000fce0004000000 */
[----:B------:R-:W-:-:S04]  /*1110*/  @P1 IMAD.MOV R5, RZ, RZ, R8 ;  /* 0x000000ffff051224 */ /* 0x000fc800078e0208 */
[----:B------:R-:W-:Y:S01]  /*1120*/  IMAD.MOV.U32 R8, RZ, RZ, R5 ;  /* 0x000000ffff087224 */ /* 0x000fe200078e0005 */
[----:B------:R-:W-:Y:S06]  /*1130*/  @P2 BRA `(.L_x_9) ;  /* 0xfffffffc00c42947 */ /* 0x000fec000383ffff */
.L_x_1:
[----:B------:R-:W-:Y:S05]  /*1140*/  BSYNC.RECONVERGENT B0 ;  /* 0x0000000000007941 */ /* 0x000fea0003800200 */
.L_x_0:
[----:B------:R-:W0:Y:S01]  /*1150*/  LDC.64 R2, c[0x0][0x398] ;  /* 0x0000e600ff027b82 */ /* 0x000e220000000a00 */
[----:B------:R-:W1:Y:S02]  /*1160*/  LDCU.64 UR6, c[0x0][0x390] ;  /* 0x00007200ff0677ac */ /* 0x000e640008000a00 */
[----:B-1----:R-:W-:-:S04]  /*1170*/  IADD3 R4, P0, PT, R6, UR6, RZ ;  /* 0x0000000606047c10 */ /* 0x002fc8000ff1e0ff */
[C---:B------:R-:W-:Y:S01]  /*1180*/  LEA.HI.X.SX32 R5, R6.reuse, UR7, 0x1, P0 ;  /* 0x0000000706057c11 */ /* 0x040fe200080f0eff */
[----:B0-----:R-:W-:-:S05]  /*1190*/  IMAD.WIDE R2, R6, 0x4, R2 ;  /* 0x0000000406027825 */ /* 0x001fca00078e0202 */
[----:B------:R-:W-:Y:S04]  /*11a0*/  STG.E desc[UR4][R2.64], R8 ;  /* 0x0000000802007986 */ /* 0x000fe8000c101904 */
[----:B------:R-:W-:Y:S01]  /*11b0*/  STG.E.U8 desc[UR4][R4.64], R0 ;  /* 0x0000000004007986 */ /* 0x000fe2000c101104 */
[----:B------:R-:W-:Y:S05]  /*11c0*/  EXIT ;  /* 0x000000000000794d */ /* 0x000fea0003800000 */
.L_x_10:
[----:B------:R-:W-:-:S00]  /*11d0*/  BRA `(.L_x_10) ;  /* 0xfffffffc00fc7947 */ /* 0x000fc0000383ffff */
[----:B------:R-:W-:-:S00]  /*11e0*/  NOP ;  /* 0x0000000000007918 */ /* 0x000fc00000000000 */
        /* <DEDUP_REMOVED lines=9> */
.L_x_11:


//--------------------- .nv.shared.reserved.0     --------------------------
	.section	.nv.shared.reserved.0,"aw",@nobits
	.weak		__nv_reservedSMEM_offset_0_alias
	.size		__nv_reservedSMEM_offset_0_alias, 0, 64
	.other		__nv_reservedSMEM_offset_0_alias,@"STO_CUDA_RESERVED_SHARED STV_DEFAULT"
__nv_reservedSMEM_offset_0_alias:
	.zero		0
	.zero		64


//--------------------- .nv.constant0._Z1fPciS_Pi --------------------------
	.section	.nv.constant0._Z1fPciS_Pi,"a",@progbits
	.sectionflags	@""
	.align	4
.nv.constant0._Z1fPciS_Pi:
	.zero		928


//--------------------- SYMBOLS --------------------------

	.type		.nv.reservedSmem.offset0,@object
	.size		.nv.reservedSmem.offset0,0x4
